//
// Generated by NVIDIA NVVM Compiler
//
// Compiler Build ID: CL-36424714
// Cuda compilation tools, release 13.0, V13.0.88
// Based on NVVM 20.0.0
//

.version 9.0
.target sm_100
.address_size 64

	// .globl	_Z8cgkernelv
.extern .func  (.param .b32 func_retval0) vprintf
(
	.param .b64 vprintf_param_0,
	.param .b64 vprintf_param_1
)
;
.global .align 1 .b8 $str[15] = {65, 32, 40, 116, 104, 114, 101, 97, 100, 32, 37, 100, 41, 10};
.global .align 1 .b8 $str$1[15] = {66, 32, 40, 116, 104, 114, 101, 97, 100, 32, 37, 100, 41, 10};
.global .align 1 .b8 $str$2[15] = {67, 32, 40, 116, 104, 114, 101, 97, 100, 32, 37, 100, 41, 10};
.global .align 1 .b8 $str$3[15] = {68, 32, 40, 116, 104, 114, 101, 97, 100, 32, 37, 100, 41, 10};
.global .align 1 .b8 $str$4[15] = {69, 32, 40, 116, 104, 114, 101, 97, 100, 32, 37, 100, 41, 10};

.visible .entry _Z8cgkernelv()
{
	.local .align 8 .b8 	__local_depot0[8];
	.reg .b64 	%SP;
	.reg .b64 	%SPL;
	.reg .pred 	%p<3>;
	.reg .b16 	%rs<5>;
	.reg .b32 	%r<31>;
	.reg .b64 	%rd<16>;

	mov.u64 	%SPL, __local_depot0;
	cvta.local.u64 	%SP, %SPL;
	add.u64 	%rd2, %SP, 0;
	add.u64 	%rd1, %SPL, 0;
	mov.u32 	%r1, %tid.x;
	st.local.u32 	[%rd1], %r1;
	mov.u64 	%rd3, $str;
	cvta.global.u64 	%rd4, %rd3;
	{ // callseq 0, 0
	.param .b64 param0;
	st.param.b64 	[param0], %rd4;
	.param .b64 param1;
	st.param.b64 	[param1], %rd2;
	.param .b32 retval0;
	call.uni (retval0), 
	vprintf, 
	(
	param0, 
	param1
	);
	ld.param.b32 	%r4, [retval0];
	} // callseq 0
	mov.u32 	%r6, %tid.y;
	mov.u32 	%r7, %tid.z;
	mov.u32 	%r8, %ntid.x;
	mov.u32 	%r9, %ntid.y;
	mad.lo.s32 	%r10, %r7, %r9, %r6;
	mad.lo.s32 	%r11, %r10, %r8, %r1;
	and.b32  	%r12, %r11, 1073741808;
	mul.lo.s32 	%r13, %r8, %r9;
	mov.u32 	%r14, %ntid.z;
	mul.lo.s32 	%r15, %r13, %r14;
	sub.s32 	%r16, %r15, %r12;
	min.u32 	%r17, %r16, 16;
	sub.s32 	%r18, 32, %r17;
	mov.b32 	%r19, -1;
	shr.u32 	%r20, %r19, %r18;
	// begin inline asm
	mov.u32 %r3, %laneid;
	// end inline asm
	and.b32  	%r21, %r3, -16;
	shl.b32 	%r2, %r20, %r21;
	popc.b32 	%r22, %r2;
	cvt.u16.u32 	%rs1, %r1;
	cvt.u16.u32 	%rs2, %r22;
	div.u16 	%rs3, %rs1, %rs2;
	and.b16  	%rs4, %rs3, 1;
	setp.eq.b16 	%p1, %rs4, 1;
	@%p1 bra 	$L__BB0_2;
	st.local.u32 	[%rd1], %r1;
	mov.u64 	%rd8, $str$1;
	cvta.global.u64 	%rd9, %rd8;
	{ // callseq 2, 0
	.param .b64 param0;
	st.param.b64 	[param0], %rd9;
	.param .b64 param1;
	st.param.b64 	[param1], %rd2;
	.param .b32 retval0;
	call.uni (retval0), 
	vprintf, 
	(
	param0, 
	param1
	);
	ld.param.b32 	%r25, [retval0];
	} // callseq 2
	bar.warp.sync 	%r2;
	st.local.u32 	[%rd1], %r1;
	mov.u64 	%rd11, $str$2;
	cvta.global.u64 	%rd12, %rd11;
	{ // callseq 3, 0
	.param .b64 param0;
	st.param.b64 	[param0], %rd12;
	.param .b64 param1;
	st.param.b64 	[param1], %rd2;
	.param .b32 retval0;
	call.uni (retval0), 
	vprintf, 
	(
	param0, 
	param1
	);
	ld.param.b32 	%r27, [retval0];
	} // callseq 3
	bra.uni 	$L__BB0_3;
$L__BB0_2:
	st.local.u32 	[%rd1], %r1;
	mov.u64 	%rd5, $str$3;
	cvta.global.u64 	%rd6, %rd5;
	{ // callseq 1, 0
	.param .b64 param0;
	st.param.b64 	[param0], %rd6;
	.param .b64 param1;
	st.param.b64 	[param1], %rd2;
	.param .b32 retval0;
	call.uni (retval0), 
	vprintf, 
	(
	param0, 
	param1
	);
	ld.param.b32 	%r23, [retval0];
	} // callseq 1
$L__BB0_3:
	setp.gt.u32 	%p2, %r1, 3;
	@%p2 bra 	$L__BB0_5;
	st.local.u32 	[%rd1], %r1;
	mov.u64 	%rd13, $str$4;
	cvta.global.u64 	%rd14, %rd13;
	{ // callseq 4, 0
	.param .b64 param0;
	st.param.b64 	[param0], %rd14;
	.param .b64 param1;
	st.param.b64 	[param1], %rd2;
	.param .b32 retval0;
	call.uni (retval0), 
	vprintf, 
	(
	param0, 
	param1
	);
	ld.param.b32 	%r29, [retval0];
	} // callseq 4
$L__BB0_5:
	ret;

}


// ===== COMPILED SASS (sm_100) =====

	.target	sm_100

	.elftype	@"ET_EXEC"


//--------------------- .note.nv.tkinfo           --------------------------
	.section	.note.nv.tkinfo,"",@"SHT_NOTE"
	.sectionflags	@"SHF_NOTE_NV_TKINFO"
	.tkinfo
        /*0018*/ 	.word	0x00000002
        /*0030*/ 	.string	""
        /*0030*/ 	.string	"ptxas"
        /*0030*/ 	.string	"Cuda compilation tools, release 13.0, V13.0.88"
        /*0030*/ 	.string	"Build cuda_13.0.r13.0/compiler.36424714_0"
        /*0030*/ 	.string	"-arch sm_100 -m 64 "



//--------------------- .note.nv.cuinfo           --------------------------
	.section	.note.nv.cuinfo,"",@"SHT_NOTE"
	.sectionflags	@"SHF_NOTE_NV_CUINFO"
        /*0018*/ 	.short	0x0002
        /*001a*/ 	.short	0x0064
        /*001c*/ 	.short	0x0082
	.zero		2


//--------------------- .nv.info                  --------------------------
	.section	.nv.info,"",@"SHT_CUDA_INFO"
	.align	4


	//----- nvinfo : EIATTR_REGCOUNT
	.align		4
        /*0000*/ 	.byte	0x04, 0x2f
        /*0002*/ 	.short	(.L_6 - .L_5)
	.align		4
.L_5:
        /*0004*/ 	.word	index@(_Z8cgkernelv)
        /*0008*/ 	.word	0x00000018


	//----- nvinfo : EIATTR_FRAME_SIZE
	.align		4
.L_6:
        /*000c*/ 	.byte	0x04, 0x11
        /*000e*/ 	.short	(.L_8 - .L_7)
	.align		4
.L_7:
        /*0010*/ 	.word	index@($__internal_0_$__cuda_sm20_div_u16)
        /*0014*/ 	.word	0x00000008


	//----- nvinfo : EIATTR_FRAME_SIZE
	.align		4
.L_8:
        /*0018*/ 	.byte	0x04, 0x11
        /*001a*/ 	.short	(.L_10 - .L_9)
	.align		4
.L_9:
        /*001c*/ 	.word	index@(_Z8cgkernelv)
        /*0020*/ 	.word	0x00000008


	//----- nvinfo : EIATTR_MIN_STACK_SIZE
	.align		4
.L_10:
        /*0024*/ 	.byte	0x04, 0x12
        /*0026*/ 	.short	(.L_12 - .L_11)
	.align		4
.L_11:
        /*0028*/ 	.word	index@(_Z8cgkernelv)
        /*002c*/ 	.word	0x00000008
.L_12:


//--------------------- .nv.compat                --------------------------
	.section	.nv.compat,"",@"SHT_CUDA_COMPAT_INFO"
	.align	4
        /*0000*/ 	.byte	0x02, 0x09, 0x00, 0x00, 0x02, 0x02, 0x01, 0x00, 0x02, 0x05, 0x05, 0x00, 0x03, 0x07, 0x01, 0x01
        /*0010*/ 	.byte	0x02, 0x03, 0x00, 0x00, 0x02, 0x06, 0x01, 0x00, 0x04, 0x0b, 0x08, 0x00, 0x01, 0x00, 0x00, 0x00
        /*0020*/ 	.byte	0x00, 0x00, 0x00, 0x00


//--------------------- .nv.info._Z8cgkernelv     --------------------------
	.section	.nv.info._Z8cgkernelv,"",@"SHT_CUDA_INFO"
	.sectionflags	@""
	.align	4


	//----- nvinfo : EIATTR_CUDA_API_VERSION
	.align		4
        /*0000*/ 	.byte	0x04, 0x37
        /*0002*/ 	.short	(.L_14 - .L_13)
.L_13:
        /*0004*/ 	.word	0x00000082


	//----- nvinfo : EIATTR_SPARSE_MMA_MASK
	.align		4
.L_14:
        /*0008*/ 	.byte	0x03, 0x50
        /*000a*/ 	.short	0x0000


	//----- nvinfo : EIATTR_MAXREG_COUNT
	.align		4
        /*000c*/ 	.byte	0x03, 0x1b
        /*000e*/ 	.short	0x00ff


	//----- nvinfo : EIATTR_EXTERNS
	.align		4
        /*0010*/ 	.byte	0x04, 0x0f
        /*0012*/ 	.short	(.L_16 - .L_15)


	//   ....[0]....
	.align		4
.L_15:
        /*0014*/ 	.word	index@(vprintf)


	//----- nvinfo : EIATTR_MERCURY_ISA_VERSION
	.align		4
.L_16:
        /*0018*/ 	.byte	0x03, 0x5f
        /*001a*/ 	.short	0x0101


	//----- nvinfo : EIATTR_INT_WARP_WIDE_INSTR_OFFSETS
	.align		4
        /*001c*/ 	.byte	0x04, 0x31
        /*001e*/ 	.short	(.L_18 - .L_17)


	//   ....[0]....
.L_17:
        /*0020*/ 	.word	0x00000340


	//   ....[1]....
        /*0024*/ 	.word	0x00000350


	//   ....[2]....
        /*0028*/ 	.word	0x00000360


	//----- nvinfo : EIATTR_COOP_GROUP_MASK_REGIDS
	.align		4
.L_18:
        /*002c*/ 	.byte	0x04, 0x29
        /*002e*/ 	.short	(.L_20 - .L_19)


	//   ....[0]....
.L_19:
        /*0030*/ 	.word	0x05000013


	//   ....[1]....
        /*0034*/ 	.word	0x0500000f


	//----- nvinfo : EIATTR_COOP_GROUP_INSTR_OFFSETS
	.align		4
.L_20:
        /*0038*/ 	.byte	0x04, 0x28
        /*003a*/ 	.short	(.L_22 - .L_21)


	//   ....[0]....
.L_21:
        /*003c*/ 	.word	0x00000390


	//   ....[1]....
        /*0040*/ 	.word	0x000005f0


	//----- nvinfo : EIATTR_VRC_CTA_INIT_COUNT
	.align		4
.L_22:
        /*0044*/ 	.byte	0x02, 0x4a
	.zero		1
	.zero		1


	//----- nvinfo : EIATTR_SYSCALL_OFFSETS
	.align		4
        /*0048*/ 	.byte	0x04, 0x46
        /*004a*/ 	.short	(.L_24 - .L_23)


	//   ....[0]....
.L_23:
        /*004c*/ 	.word	0x00000100


	//   ....[1]....
        /*0050*/ 	.word	0x00000330


	//   ....[2]....
        /*0054*/ 	.word	0x00000420


	//   ....[3]....
        /*0058*/ 	.word	0x000004d0


	//   ....[4]....
        /*005c*/ 	.word	0x000005a0


	//----- nvinfo : EIATTR_EXIT_INSTR_OFFSETS
	.align		4
.L_24:
        /*0060*/ 	.byte	0x04, 0x1c
        /*0062*/ 	.short	(.L_26 - .L_25)


	//   ....[0]....
.L_25:
        /*0064*/ 	.word	0x00000500


	//   ....[1]....
        /*0068*/ 	.word	0x000005b0


	//----- nvinfo : EIATTR_CRS_STACK_SIZE
	.align		4
.L_26:
        /*006c*/ 	.byte	0x04, 0x1e
        /*006e*/ 	.short	(.L_28 - .L_27)
.L_27:
        /*0070*/ 	.word	0x00000000


	//----- nvinfo : EIATTR_SW_WAR
	.align		4
.L_28:
        /*0074*/ 	.byte	0x04, 0x36
        /*0076*/ 	.short	(.L_30 - .L_29)
.L_29:
        /*0078*/ 	.word	0x00000008
.L_30:


//--------------------- .nv.callgraph             --------------------------
	.section	.nv.callgraph,"",@"SHT_CUDA_CALLGRAPH"
	.align	4
	.sectionentsize	8
	.align		4
        /*0000*/ 	.word	0x00000000
	.align		4
        /*0004*/ 	.word	0xffffffff
	.align		4
        /*0008*/ 	.word	index@(_Z8cgkernelv)
	.align		4
        /*000c*/ 	.word	index@(vprintf)
	.align		4
        /*0010*/ 	.word	0x00000000
	.align		4
        /*0014*/ 	.word	0xfffffffe
	.align		4
        /*0018*/ 	.word	0x00000000
	.align		4
        /*001c*/ 	.word	0xfffffffd
	.align		4
        /*0020*/ 	.word	0x00000000
	.align		4
        /*0024*/ 	.word	0xfffffffc


//--------------------- .nv.constant4             --------------------------
	.section	.nv.constant4,"a",@progbits
	.align	8
	.align		8
.nv.constant4:
        /*0000*/ 	.dword	vprintf
	.align		8
        /*0008*/ 	.dword	$str
	.align		8
        /*0010*/ 	.dword	$str$1
	.align		8
        /*0018*/ 	.dword	$str$2
	.align		8
        /*0020*/ 	.dword	$str$3
	.align		8
        /*0028*/ 	.dword	$str$4


//--------------------- .text._Z8cgkernelv        --------------------------
	.section	.text._Z8cgkernelv,"ax",@progbits
	.align	128
        .global         _Z8cgkernelv
        .type           _Z8cgkernelv,@function
        .size           _Z8cgkernelv,(.L_x_12 - _Z8cgkernelv)
        .other          _Z8cgkernelv,@"STO_CUDA_ENTRY STV_DEFAULT"
_Z8cgkernelv:
.text._Z8cgkernelv:
[----:B------:R-:W0:Y:S01]  /*0000*/  LDC R1, c[0x0][0x37c] ;  /* 0x0000df00ff017b82 */ /* 0x000e220000000800 */
[----:B------:R-:W1:Y:S01]  /*0010*/  S2R R2, SR_TID.X ;  /* 0x0000000000027919 */ /* 0x000e620000002100 */
[----:B------:R-:W2:Y:S01]  /*0020*/  LDCU UR4, c[0x0][0x2f8] ;  /* 0x00005f00ff0477ac */ /* 0x000ea20008000800 */
[----:B0-----:R-:W-:Y:S01]  /*0030*/  VIADD R1, R1, 0xfffffff8 ;  /* 0xfffffff801017836 */ /* 0x001fe20000000000 */
[----:B------:R-:W-:Y:S01]  /*0040*/  MOV R18, 0x0 ;  /* 0x0000000000127802 */ /* 0x000fe20000000f00 */
[----:B------:R-:W0:Y:S03]  /*0050*/  LDCU UR5, c[0x0][0x2fc] ;  /* 0x00005f80ff0577ac */ /* 0x000e260008000800 */
[----:B------:R3:W4:Y:S01]  /*0060*/  LDC.64 R8, c[0x4][R18] ;  /* 0x0100000012087b82 */ /* 0x0007220000000a00 */
[----:B------:R-:W5:Y:S01]  /*0070*/  LDCU.64 UR6, c[0x4][0x8] ;  /* 0x01000100ff0677ac */ /* 0x000f620008000a00 */
[----:B--2---:R-:W-:-:S05]  /*0080*/  IADD3 R16, P0, PT, R1, UR4, RZ ;  /* 0x0000000401107c10 */ /* 0x004fca000ff1e0ff */
[----:B0-----:R-:W-:Y:S02]  /*0090*/  IMAD.X R17, RZ, RZ, UR5, P0 ;  /* 0x00000005ff117e24 */ /* 0x001fe400080e06ff */
[----:B------:R-:W-:Y:S02]  /*00a0*/  IMAD.MOV.U32 R6, RZ, RZ, R16 ;  /* 0x000000ffff067224 */ /* 0x000fe400078e0010 */
[----:B-----5:R-:W-:Y:S02]  /*00b0*/  IMAD.U32 R4, RZ, RZ, UR6 ;  /* 0x00000006ff047e24 */ /* 0x020fe4000f8e00ff */
[----:B------:R-:W-:Y:S01]  /*00c0*/  IMAD.U32 R5, RZ, RZ, UR7 ;  /* 0x00000007ff057e24 */ /* 0x000fe2000f8e00ff */
[----:B-1----:R3:W-:Y:S01]  /*00d0*/  STL [R1], R2 ;  /* 0x0000000201007387 */ /* 0x0027e20000100800 */
[----:B------:R-:W-:-:S07]  /*00e0*/  IMAD.MOV.U32 R7, RZ, RZ, R17 ;  /* 0x000000ffff077224 */ /* 0x000fce00078e0011 */
[----:B------:R-:W-:-:S07]  /*00f0*/  LEPC R20, `(.L_x_0) ;  /* 0x000000001014794e */ /* 0x000fce0000000000 */
[----:B---34-:R-:W-:Y:S05]  /*0100*/  CALL.ABS.NOINC R8 ;  /* 0x0000000008007343 */ /* 0x018fea0003c00000 */
.L_x_0:
[----:B------:R-:W0:Y:S01]  /*0110*/  S2R R3, SR_TID.Y ;  /* 0x0000000000037919 */ /* 0x000e220000002200 */
[----:B------:R-:W1:Y:S01]  /*0120*/  LDCU UR4, c[0x0][0x360] ;  /* 0x00006c00ff0477ac */ /* 0x000e620008000800 */
[----:B------:R-:W-:Y:S01]  /*0130*/  MOV R7, 0x270 ;  /* 0x0000027000077802 */ /* 0x000fe20000000f00 */
[----:B------:R-:W0:Y:S01]  /*0140*/  S2R R0, SR_TID.Z ;  /* 0x0000000000007919 */ /* 0x000e220000002300 */
[----:B------:R-:W0:Y:S01]  /*0150*/  LDCU UR5, c[0x0][0x364] ;  /* 0x00006c80ff0577ac */ /* 0x000e220008000800 */
[----:B------:R-:W2:Y:S01]  /*0160*/  LDC R4, c[0x0][0x368] ;  /* 0x0000da00ff047b82 */ /* 0x000ea20000000800 */
[----:B------:R-:W3:Y:S01]  /*0170*/  S2R R5, SR_LANEID ;  /* 0x0000000000057919 */ /* 0x000ee20000000000 */
[----:B0-----:R-:W-:-:S04]  /*0180*/  IMAD R3, R0, UR5, R3 ;  /* 0x0000000500037c24 */ /* 0x001fc8000f8e0203 */
[----:B-1----:R-:W-:Y:S01]  /*0190*/  IMAD R3, R3, UR4, R2 ;  /* 0x0000000403037c24 */ /* 0x002fe2000f8e0202 */
[----:B------:R-:W-:Y:S01]  /*01a0*/  UIMAD UR4, UR4, UR5, URZ ;  /* 0x00000005040472a4 */ /* 0x000fe2000f8e02ff */
[----:B---3--:R-:W-:-:S03]  /*01b0*/  LOP3.LUT R0, R5, 0xfffffff0, RZ, 0xc0, !PT ;  /* 0xfffffff005007812 */ /* 0x008fc600078ec0ff */
[----:B------:R-:W-:-:S05]  /*01c0*/  LOP3.LUT R3, R3, 0x3ffffff0, RZ, 0xc0, !PT ;  /* 0x3ffffff003037812 */ /* 0x000fca00078ec0ff */
[----:B--2---:R-:W-:Y:S02]  /*01d0*/  IMAD R3, R4, UR4, -R3 ;  /* 0x0000000404037c24 */ /* 0x004fe4000f8e0a03 */
[----:B------:R-:W-:-:S03]  /*01e0*/  IMAD.MOV.U32 R4, RZ, RZ, -0x1 ;  /* 0xffffffffff047424 */ /* 0x000fc600078e00ff */
[----:B------:R-:W-:-:S04]  /*01f0*/  VIMNMX.U32 R3, PT, PT, R3, 0x10, PT ;  /* 0x0000001003037848 */ /* 0x000fc80003fe0000 */
[----:B------:R-:W-:-:S04]  /*0200*/  IADD3 R3, PT, PT, -R3, 0x20, RZ ;  /* 0x0000002003037810 */ /* 0x000fc80007ffe1ff */
[----:B------:R-:W-:-:S04]  /*0210*/  SHF.R.U32.HI R3, RZ, R3, R4 ;  /* 0x00000003ff037219 */ /* 0x000fc80000011604 */
[----:B------:R-:W-:Y:S02]  /*0220*/  SHF.L.U32 R19, R3, R0, RZ ;  /* 0x0000000003137219 */ /* 0x000fe400000006ff */
[----:B------:R-:W-:Y:S02]  /*0230*/  LOP3.LUT R3, R2, 0xffff, RZ, 0xc0, !PT ;  /* 0x0000ffff02037812 */ /* 0x000fe400078ec0ff */
[----:B------:R-:W0:Y:S02]  /*0240*/  POPC R0, R19 ;  /* 0x0000001300007309 */ /* 0x000e240000000000 */
[----:B0-----:R-:W-:-:S07]  /*0250*/  LOP3.LUT R0, R0, 0xffff, RZ, 0xc0, !PT ;  /* 0x0000ffff00007812 */ /* 0x001fce00078ec0ff */
[----:B------:R-:W-:Y:S05]  /*0260*/  CALL.REL.NOINC `($__internal_0_$__cuda_sm20_div_u16) ;  /* 0x0000000000f07944 */ /* 0x000fea0003c00000 */
[----:B------:R-:W-:Y:S01]  /*0270*/  LOP3.LUT R0, R0, 0x1, RZ, 0xc0, !PT ;  /* 0x0000000100007812 */ /* 0x000fe200078ec0ff */
[----:B------:R-:W-:Y:S03]  /*0280*/  BSSY B6, `(.L_x_1) ;  /* 0x0000026000067945 */ /* 0x000fe60003800000 */
[----:B------:R-:W-:-:S13]  /*0290*/  ISETP.NE.U32.AND P0, PT, R0, 0x1, PT ;  /* 0x000000010000780c */ /* 0x000fda0003f05070 */
[----:B------:R-:W-:Y:S05]  /*02a0*/  @!P0 BRA `(.L_x_2) ;  /* 0x0000000000648947 */ /* 0x000fea0003800000 */
[----:B------:R0:W-:Y:S01]  /*02b0*/  STL [R1], R2 ;  /* 0x0000000201007387 */ /* 0x0001e20000100800 */
[----:B------:R0:W1:Y:S01]  /*02c0*/  LDC.64 R8, c[0x4][R18] ;  /* 0x0100000012087b82 */ /* 0x0000620000000a00 */
[----:B------:R-:W2:Y:S01]  /*02d0*/  LDCU.64 UR4, c[0x4][0x10] ;  /* 0x01000200ff0477ac */ /* 0x000ea20008000a00 */
[----:B------:R-:W-:Y:S02]  /*02e0*/  IMAD.MOV.U32 R6, RZ, RZ, R16 ;  /* 0x000000ffff067224 */ /* 0x000fe400078e0010 */
[----:B------:R-:W-:Y:S01]  /*02f0*/  IMAD.MOV.U32 R7, RZ, RZ, R17 ;  /* 0x000000ffff077224 */ /* 0x000fe200078e0011 */
[----:B--2---:R-:W-:Y:S01]  /*0300*/  MOV R4, UR4 ;  /* 0x0000000400047c02 */ /* 0x004fe20008000f00 */
[----:B0-----:R-:W-:-:S07]  /*0310*/  IMAD.U32 R5, RZ, RZ, UR5 ;  /* 0x00000005ff057e24 */ /* 0x001fce000f8e00ff */
[----:B------:R-:W-:-:S07]  /*0320*/  LEPC R20, `(.L_x_3) ;  /* 0x000000001014794e */ /* 0x000fce0000000000 */
[----:B-1----:R-:W-:Y:S05]  /*0330*/  CALL.ABS.NOINC R8 ;  /* 0x0000000008007343 */ /* 0x002fea0003c00000 */
.L_x_3:
[----:B------:R-:W0:Y:S08]  /*0340*/  MATCH.ANY R0, R19 ;  /* 0x00000000130073a1 */ /* 0x000e3000000e8000 */
[----:B------:R-:W1:Y:S01]  /*0350*/  REDUX.OR UR4, R19 ;  /* 0x00000000130473c4 */ /* 0x000e620000004000 */
[----:B------:R-:W-:Y:S02]  /*0360*/  VOTEU.ANY UR5, UPT, PT ;  /* 0x0000000000057886 */ /* 0x000fe400038e0100 */
[----:B0-----:R-:W-:-:S13]  /*0370*/  LOP3.LUT P0, RZ, R19, UR5, R0, 0x40, !PT ;  /* 0x0000000513ff7c12 */ /* 0x001fda000f804000 */
[----:B-1----:R-:W-:Y:S05]  /*0380*/  @!P0 BRA.DIV UR4, `(.L_x_4) ;  /* 0x00000002048c8947 */ /* 0x002fea000b800000 */
[----:B------:R-:W-:Y:S01]  /*0390*/  NOP ;  /* 0x0000000000007918 */ /* 0x000fe20000000000 */
.L_x_10:
[----:B------:R0:W-:Y:S01]  /*03a0*/  STL [R1], R2 ;  /* 0x0000000201007387 */ /* 0x0001e20000100800 */
[----:B------:R-:W1:Y:S01]  /*03b0*/  LDC.64 R18, c[0x4][R18] ;  /* 0x0100000012127b82 */ /* 0x000e620000000a00 */
[----:B------:R-:W2:Y:S01]  /*03c0*/  LDCU.64 UR4, c[0x4][0x18] ;  /* 0x01000300ff0477ac */ /* 0x000ea20008000a00 */
[----:B------:R-:W-:Y:S01]  /*03d0*/  MOV R6, R16 ;  /* 0x0000001000067202 */ /* 0x000fe20000000f00 */
[----:B------:R-:W-:Y:S02]  /*03e0*/  IMAD.MOV.U32 R7, RZ, RZ, R17 ;  /* 0x000000ffff077224 */ /* 0x000fe400078e0011 */
[----:B--2---:R-:W-:Y:S02]  /*03f0*/  IMAD.U32 R4, RZ, RZ, UR4 ;  /* 0x00000004ff047e24 */ /* 0x004fe4000f8e00ff */
[----:B0-----:R-:W-:-:S07]  /*0400*/  IMAD.U32 R5, RZ, RZ, UR5 ;  /* 0x00000005ff057e24 */ /* 0x001fce000f8e00ff */
[----:B------:R-:W-:-:S07]  /*0410*/  LEPC R20, `(.L_x_5) ;  /* 0x000000001014794e */ /* 0x000fce0000000000 */
[----:B-1----:R-:W-:Y:S05]  /*0420*/  CALL.ABS.NOINC R18 ;  /* 0x0000000012007343 */ /* 0x002fea0003c00000 */
.L_x_5:
[----:B------:R-:W-:Y:S05]  /*0430*/  BRA `(.L_x_6) ;  /* 0x0000000000287947 */ /* 0x000fea0003800000 */
.L_x_2:
[----:B------:R-:W-:Y:S01]  /*0440*/  MOV R0, 0x0 ;  /* 0x0000000000007802 */ /* 0x000fe20000000f00 */
[----:B------:R0:W-:Y:S01]  /*0450*/  STL [R1], R2 ;  /* 0x0000000201007387 */ /* 0x0001e20000100800 */
[----:B------:R-:W1:Y:S01]  /*0460*/  LDCU.64 UR4, c[0x4][0x20] ;  /* 0x01000400ff0477ac */ /* 0x000e620008000a00 */
[----:B------:R-:W-:Y:S01]  /*0470*/  IMAD.MOV.U32 R6, RZ, RZ, R16 ;  /* 0x000000ffff067224 */ /* 0x000fe200078e0010 */
[----:B------:R0:W2:Y:S01]  /*0480*/  LDC.64 R8, c[0x4][R0] ;  /* 0x0100000000087b82 */ /* 0x0000a20000000a00 */
[----:B------:R-:W-:Y:S02]  /*0490*/  IMAD.MOV.U32 R7, RZ, RZ, R17 ;  /* 0x000000ffff077224 */ /* 0x000fe400078e0011 */
[----:B-1----:R-:W-:Y:S02]  /*04a0*/  IMAD.U32 R4, RZ, RZ, UR4 ;  /* 0x00000004ff047e24 */ /* 0x002fe4000f8e00ff */
[----:B0-----:R-:W-:-:S07]  /*04b0*/  IMAD.U32 R5, RZ, RZ, UR5 ;  /* 0x00000005ff057e24 */ /* 0x001fce000f8e00ff */
[----:B------:R-:W-:-:S07]  /*04c0*/  LEPC R20, `(.L_x_6) ;  /* 0x000000001014794e */ /* 0x000fce0000000000 */
[----:B--2---:R-:W-:Y:S05]  /*04d0*/  CALL.ABS.NOINC R8 ;  /* 0x0000000008007343 */ /* 0x004fea0003c00000 */
.L_x_6:
[----:B------:R-:W-:Y:S05]  /*04e0*/  BSYNC B6 ;  /* 0x0000000000067941 */ /* 0x000fea0003800000 */
.L_x_1:
[----:B------:R-:W-:-:S13]  /*04f0*/  ISETP.GT.U32.AND P0, PT, R2, 0x3, PT ;  /* 0x000000030200780c */ /* 0x000fda0003f04070 */
[----:B------:R-:W-:Y:S05]  /*0500*/  @P0 EXIT ;  /* 0x000000000000094d */ /* 0x000fea0003800000 */
[----:B------:R-:W-:Y:S01]  /*0510*/  MOV R0, 0x0 ;  /* 0x0000000000007802 */ /* 0x000fe20000000f00 */
[----:B------:R0:W-:Y:S01]  /*0520*/  STL [R1], R2 ;  /* 0x0000000201007387 */ /* 0x0001e20000100800 */
[----:B------:R-:W1:Y:S01]  /*0530*/  LDCU.64 UR4, c[0x4][0x28] ;  /* 0x01000500ff0477ac */ /* 0x000e620008000a00 */
[----:B------:R-:W-:Y:S01]  /*0540*/  IMAD.MOV.U32 R6, RZ, RZ, R16 ;  /* 0x000000ffff067224 */ /* 0x000fe200078e0010 */
[----:B------:R0:W2:Y:S01]  /*0550*/  LDC.64 R8, c[0x4][R0] ;  /* 0x0100000000087b82 */ /* 0x0000a20000000a00 */
[----:B------:R-:W-:Y:S01]  /*0560*/  IMAD.MOV.U32 R7, RZ, RZ, R17 ;  /* 0x000000ffff077224 */ /* 0x000fe200078e0011 */
[----:B-1----:R-:W-:Y:S01]  /*0570*/  MOV R4, UR4 ;  /* 0x0000000400047c02 */ /* 0x002fe20008000f00 */
[----:B0-----:R-:W-:-:S07]  /*0580*/  IMAD.U32 R5, RZ, RZ, UR5 ;  /* 0x00000005ff057e24 */ /* 0x001fce000f8e00ff */
[----:B------:R-:W-:-:S07]  /*0590*/  LEPC R20, `(.L_x_7) ;  /* 0x000000001014794e */ /* 0x000fce0000000000 */
[----:B--2---:R-:W-:Y:S05]  /*05a0*/  CALL.ABS.NOINC R8 ;  /* 0x0000000008007343 */ /* 0x004fea0003c00000 */
.L_x_7:
[----:B------:R-:W-:Y:S05]  /*05b0*/  EXIT ;  /* 0x000000000000794d */ /* 0x000fea0003800000 */
.L_x_4:
[----:B------:R-:W-:Y:S01]  /*05c0*/  BSSY B0, `(.L_x_8) ;  /* 0x0000005000007945 */ /* 0x000fe20003800000 */
[----:B------:R-:W-:-:S07]  /*05d0*/  IMAD.MOV.U32 R15, RZ, RZ, R19 ;  /* 0x000000ffff0f7224 */ /* 0x000fce00078e0013 */
[----:B------:R-:W-:Y:S05]  /*05e0*/  WARPSYNC.COLLECTIVE R15, `(.L_x_9) ;  /* 0x000000000f087348 */ /* 0x000fea0003c00000 */
[----:B------:R-:W-:Y:S01]  /*05f0*/  NOP ;  /* 0x0000000000007918 */ /* 0x000fe20000000000 */
[----:B------:R-:W-:Y:S05]  /*0600*/  ENDCOLLECTIVE ;  /* 0x000000000000791b */ /* 0x000fea0003800000 */
.L_x_9:
[----:B------:R-:W-:Y:S05]  /*0610*/  BSYNC B0 ;  /* 0x0000000000007941 */ /* 0x000fea0003800000 */
.L_x_8:
[----:B------:R-:W-:Y:S05]  /*0620*/  BRA `(.L_x_10) ;  /* 0xfffffffc005c7947 */ /* 0x000fea000383ffff */
        .weak           $__internal_0_$__cuda_sm20_div_u16
        .type           $__internal_0_$__cuda_sm20_div_u16,@function
        .size           $__internal_0_$__cuda_sm20_div_u16,(.L_x_12 - $__internal_0_$__cuda_sm20_div_u16)
$__internal_0_$__cuda_sm20_div_u16:
[----:B------:R-:W0:Y:S01]  /*0630*/  I2F.U16 R4, R0 ;  /* 0x0000000000047306 */ /* 0x000e220000101000 */
[----:B------:R-:W-:Y:S01]  /*0640*/  IMAD.MOV.U32 R5, RZ, RZ, 0x4b800000 ;  /* 0x4b800000ff057424 */ /* 0x000fe200078e00ff */
[----:B------:R-:W-:Y:S02]  /*0650*/  I2FP.F32.U32.RZ R3, R3 ;  /* 0x0000000300037245 */ /* 0x000fe4000020d000 */
[C---:B0-----:R-:W-:Y:S02]  /*0660*/  FSETP.GEU.AND P1, PT, |R4|.reuse, 1.175494350822287508e-38, PT ;  /* 0x008000000400780b */ /* 0x041fe40003f2e200 */
[----:B------:R-:W-:Y:S02]  /*0670*/  FSETP.GT.AND P0, PT, |R4|, 8.50705917302346158658e+37, PT ;  /* 0x7e8000000400780b */ /* 0x000fe40003f04200 */
[----:B------:R-:W-:-:S04]  /*0680*/  FSEL R5, R5, 1, !P1 ;  /* 0x3f80000005057808 */ /* 0x000fc80004800000 */
[----:B------:R-:W-:Y:S02]  /*0690*/  FSEL R5, R5, 0.25, !P0 ;  /* 0x3e80000005057808 */ /* 0x000fe40004000000 */
[----:B------:R-:W-:-:S03]  /*06a0*/  ISETP.NE.U32.AND P0, PT, R0, RZ, PT ;  /* 0x000000ff0000720c */ /* 0x000fc60003f05070 */
[----:B------:R-:W-:-:S06]  /*06b0*/  FMUL R6, R4, R5 ;  /* 0x0000000504067220 */ /* 0x000fcc0000400000 */
[----:B------:R-:W0:Y:S02]  /*06c0*/  MUFU.RCP R6, R6 ;  /* 0x0000000600067308 */ /* 0x000e240000001000 */
[----:B0-----:R-:W-:-:S05]  /*06d0*/  FMUL R5, R5, R6 ;  /* 0x0000000605057220 */ /* 0x001fca0000400000 */
[----:B------:R-:W-:Y:S01]  /*06e0*/  IADD3 R4, PT, PT, R5, 0x2, RZ ;  /* 0x0000000205047810 */ /* 0x000fe20007ffe0ff */
[----:B------:R-:W-:-:S04]  /*06f0*/  IMAD.MOV.U32 R5, RZ, RZ, 0x0 ;  /* 0x00000000ff057424 */ /* 0x000fc800078e00ff */
[----:B------:R-:W-:Y:S01]  /*0700*/  FMUL.RZ R3, R3, R4 ;  /* 0x0000000403037220 */ /* 0x000fe2000040c000 */
[----:B------:R-:W-:-:S05]  /*0710*/  IMAD.MOV.U32 R4, RZ, RZ, R7 ;  /* 0x000000ffff047224 */ /* 0x000fca00078e0007 */
[----:B------:R-:W0:Y:S02]  /*0720*/  F2I.U32.TRUNC.NTZ R3, R3 ;  /* 0x0000000300037305 */ /* 0x000e24000020f000 */
[----:B0-----:R-:W-:Y:S01]  /*0730*/  LOP3.LUT R0, R3, 0xffff, RZ, 0xc0, !PT ;  /* 0x0000ffff03007812 */ /* 0x001fe200078ec0ff */
[----:B------:R-:W-:Y:S01]  /*0740*/  @!P0 IMAD.MOV.U32 R0, RZ, RZ, -0x1 ;  /* 0xffffffffff008424 */ /* 0x000fe200078e00ff */
[----:B------:R-:W-:Y:S06]  /*0750*/  RET.REL.NODEC R4 `(_Z8cgkernelv) ;  /* 0xfffffff804287950 */ /* 0x000fec0003c3ffff */
.L_x_11:
[----:B------:R-:W-:-:S00]  /*0760*/  BRA `(.L_x_11) ;  /* 0xfffffffc00fc7947 */ /* 0x000fc0000383ffff */
[----:B------:R-:W-:-:S00]  /*0770*/  NOP ;  /* 0x0000000000007918 */ /* 0x000fc00000000000 */
        /* <DEDUP_REMOVED lines=8> */
.L_x_12:


//--------------------- .nv.global.init           --------------------------
	.section	.nv.global.init,"aw",@progbits
.nv.global.init:
	.type		$str,@object
	.size		$str,($str$4 - $str)
$str:
        /*0000*/ 	.byte	0x41, 0x20, 0x28, 0x74, 0x68, 0x72, 0x65, 0x61, 0x64, 0x20, 0x25, 0x64, 0x29, 0x0a, 0x00
	.type		$str$4,@object
	.size		$str$4,($str$2 - $str$4)
$str$4:
        /*000f*/ 	.byte	0x45, 0x20, 0x28, 0x74, 0x68, 0x72, 0x65, 0x61, 0x64, 0x20, 0x25, 0x64, 0x29, 0x0a, 0x00
	.type		$str$2,@object
	.size		$str$2,($str$3 - $str$2)
$str$2:
        /*001e*/ 	.byte	0x43, 0x20, 0x28, 0x74, 0x68, 0x72, 0x65, 0x61, 0x64, 0x20, 0x25, 0x64, 0x29, 0x0a, 0x00
	.type		$str$3,@object
	.size		$str$3,($str$1 - $str$3)
$str$3:
        /*002d*/ 	.byte	0x44, 0x20, 0x28, 0x74, 0x68, 0x72, 0x65, 0x61, 0x64, 0x20, 0x25, 0x64, 0x29, 0x0a, 0x00
	.type		$str$1,@object
	.size		$str$1,(.L_1 - $str$1)
$str$1:
        /*003c*/ 	.byte	0x42, 0x20, 0x28, 0x74, 0x68, 0x72, 0x65, 0x61, 0x64, 0x20, 0x25, 0x64, 0x29, 0x0a, 0x00
.L_1:


//--------------------- .nv.shared.reserved.0     --------------------------
	.section	.nv.shared.reserved.0,"aw",@nobits
	.weak		__nv_reservedSMEM_offset_0_alias
	.size		__nv_reservedSMEM_offset_0_alias, 0, 64
	.other		__nv_reservedSMEM_offset_0_alias,@"STO_CUDA_RESERVED_SHARED STV_DEFAULT"
__nv_reservedSMEM_offset_0_alias:
	.zero		0
	.zero		64


//--------------------- .nv.constant0._Z8cgkernelv --------------------------
	.section	.nv.constant0._Z8cgkernelv,"a",@progbits
	.sectionflags	@""
	.align	4
.nv.constant0._Z8cgkernelv:
	.zero		896


//--------------------- SYMBOLS --------------------------

	.type		.nv.reservedSmem.offset0,@object
	.size		.nv.reservedSmem.offset0,0x4
	.type		vprintf,@function
